//
// Generated by NVIDIA NVVM Compiler
//
// Compiler Build ID: CL-36424714
// Cuda compilation tools, release 13.0, V13.0.88
// Based on NVVM 20.0.0
//

.version 9.0
.target sm_100
.address_size 64

	// .globl	_Z16bitonicMinorSortPiii

.visible .entry _Z16bitonicMinorSortPiii(
	.param .u64 .ptr .align 1 _Z16bitonicMinorSortPiii_param_0,
	.param .u32 _Z16bitonicMinorSortPiii_param_1,
	.param .u32 _Z16bitonicMinorSortPiii_param_2
)
{
	.reg .pred 	%p<5>;
	.reg .b32 	%r<13>;
	.reg .b64 	%rd<11>;

	ld.param.u64 	%rd6, [_Z16bitonicMinorSortPiii_param_0];
	ld.param.u32 	%r8, [_Z16bitonicMinorSortPiii_param_1];
	ld.param.u32 	%r7, [_Z16bitonicMinorSortPiii_param_2];
	cvta.to.global.u64 	%rd1, %rd6;
	mov.u32 	%r9, %tid.x;
	mov.u32 	%r10, %ntid.x;
	mov.u32 	%r11, %ctaid.x;
	mad.lo.s32 	%r1, %r10, %r11, %r9;
	xor.b32  	%r2, %r8, %r1;
	setp.le.u32 	%p1, %r2, %r1;
	@%p1 bra 	$L__BB0_6;
	and.b32  	%r12, %r7, %r1;
	setp.ne.s32 	%p2, %r12, 0;
	@%p2 bra 	$L__BB0_4;
	mul.wide.u32 	%rd9, %r1, 4;
	add.s64 	%rd2, %rd1, %rd9;
	ld.global.u32 	%r3, [%rd2];
	mul.wide.u32 	%rd10, %r2, 4;
	add.s64 	%rd3, %rd1, %rd10;
	ld.global.u32 	%r4, [%rd3];
	setp.le.s32 	%p4, %r3, %r4;
	@%p4 bra 	$L__BB0_6;
	st.global.u32 	[%rd2], %r4;
	st.global.u32 	[%rd3], %r3;
	bra.uni 	$L__BB0_6;
$L__BB0_4:
	mul.wide.u32 	%rd7, %r1, 4;
	add.s64 	%rd4, %rd1, %rd7;
	ld.global.u32 	%r5, [%rd4];
	mul.wide.u32 	%rd8, %r2, 4;
	add.s64 	%rd5, %rd1, %rd8;
	ld.global.u32 	%r6, [%rd5];
	setp.ge.s32 	%p3, %r5, %r6;
	@%p3 bra 	$L__BB0_6;
	st.global.u32 	[%rd4], %r6;
	st.global.u32 	[%rd5], %r5;
$L__BB0_6:
	ret;

}


// ===== COMPILED SASS (sm_100) =====

	.target	sm_100

	.elftype	@"ET_EXEC"


//--------------------- .note.nv.tkinfo           --------------------------
	.section	.note.nv.tkinfo,"",@"SHT_NOTE"
	.sectionflags	@"SHF_NOTE_NV_TKINFO"
	.tkinfo
        /*0018*/ 	.word	0x00000002
        /*0030*/ 	.string	""
        /*0030*/ 	.string	"ptxas"
        /*0030*/ 	.string	"Cuda compilation tools, release 13.0, V13.0.88"
        /*0030*/ 	.string	"Build cuda_13.0.r13.0/compiler.36424714_0"
        /*0030*/ 	.string	"-arch sm_100 -m 64 "



//--------------------- .note.nv.cuinfo           --------------------------
	.section	.note.nv.cuinfo,"",@"SHT_NOTE"
	.sectionflags	@"SHF_NOTE_NV_CUINFO"
        /*0018*/ 	.short	0x0002
        /*001a*/ 	.short	0x0064
        /*001c*/ 	.short	0x0082
	.zero		2


//--------------------- .nv.info                  --------------------------
	.section	.nv.info,"",@"SHT_CUDA_INFO"
	.align	4


	//----- nvinfo : EIATTR_REGCOUNT
	.align		4
        /*0000*/ 	.byte	0x04, 0x2f
        /*0002*/ 	.short	(.L_1 - .L_0)
	.align		4
.L_0:
        /*0004*/ 	.word	index@(_Z16bitonicMinorSortPiii)
        /*0008*/ 	.word	0x0000000c


	//----- nvinfo : EIATTR_FRAME_SIZE
	.align		4
.L_1:
        /*000c*/ 	.byte	0x04, 0x11
        /*000e*/ 	.short	(.L_3 - .L_2)
	.align		4
.L_2:
        /*0010*/ 	.word	index@(_Z16bitonicMinorSortPiii)
        /*0014*/ 	.word	0x00000000


	//----- nvinfo : EIATTR_MIN_STACK_SIZE
	.align		4
.L_3:
        /*0018*/ 	.byte	0x04, 0x12
        /*001a*/ 	.short	(.L_5 - .L_4)
	.align		4
.L_4:
        /*001c*/ 	.word	index@(_Z16bitonicMinorSortPiii)
        /*0020*/ 	.word	0x00000000
.L_5:


//--------------------- .nv.compat                --------------------------
	.section	.nv.compat,"",@"SHT_CUDA_COMPAT_INFO"
	.align	4
        /*0000*/ 	.byte	0x02, 0x09, 0x00, 0x00, 0x02, 0x02, 0x01, 0x00, 0x02, 0x05, 0x05, 0x00, 0x03, 0x07, 0x01, 0x01
        /*0010*/ 	.byte	0x02, 0x03, 0x00, 0x00, 0x02, 0x06, 0x01, 0x00, 0x04, 0x0b, 0x08, 0x00, 0x09, 0x00, 0x00, 0x00
        /*0020*/ 	.byte	0x00, 0x00, 0x00, 0x00


//--------------------- .nv.info._Z16bitonicMinorSortPiii --------------------------
	.section	.nv.info._Z16bitonicMinorSortPiii,"",@"SHT_CUDA_INFO"
	.sectionflags	@""
	.align	4


	//----- nvinfo : EIATTR_CUDA_API_VERSION
	.align		4
        /*0000*/ 	.byte	0x04, 0x37
        /*0002*/ 	.short	(.L_7 - .L_6)
.L_6:
        /*0004*/ 	.word	0x00000082


	//----- nvinfo : EIATTR_KPARAM_INFO
	.align		4
.L_7:
        /*0008*/ 	.byte	0x04, 0x17
        /*000a*/ 	.short	(.L_9 - .L_8)
.L_8:
        /*000c*/ 	.word	0x00000000
        /*0010*/ 	.short	0x0002
        /*0012*/ 	.short	0x000c
        /*0014*/ 	.byte	0x00, 0xf0, 0x11, 0x00


	//----- nvinfo : EIATTR_KPARAM_INFO
	.align		4
.L_9:
        /*0018*/ 	.byte	0x04, 0x17
        /*001a*/ 	.short	(.L_11 - .L_10)
.L_10:
        /*001c*/ 	.word	0x00000000
        /*0020*/ 	.short	0x0001
        /*0022*/ 	.short	0x0008
        /*0024*/ 	.byte	0x00, 0xf0, 0x11, 0x00


	//----- nvinfo : EIATTR_KPARAM_INFO
	.align		4
.L_11:
        /*0028*/ 	.byte	0x04, 0x17
        /*002a*/ 	.short	(.L_13 - .L_12)
.L_12:
        /*002c*/ 	.word	0x00000000
        /*0030*/ 	.short	0x0000
        /*0032*/ 	.short	0x0000
        /*0034*/ 	.byte	0x00, 0xf5, 0x21, 0x00


	//----- nvinfo : EIATTR_SPARSE_MMA_MASK
	.align		4
.L_13:
        /*0038*/ 	.byte	0x03, 0x50
        /*003a*/ 	.short	0x0000


	//----- nvinfo : EIATTR_MAXREG_COUNT
	.align		4
        /*003c*/ 	.byte	0x03, 0x1b
        /*003e*/ 	.short	0x00ff


	//----- nvinfo : EIATTR_MERCURY_ISA_VERSION
	.align		4
        /*0040*/ 	.byte	0x03, 0x5f
        /*0042*/ 	.short	0x0101


	//----- nvinfo : EIATTR_VRC_CTA_INIT_COUNT
	.align		4
        /*0044*/ 	.byte	0x02, 0x4a
	.zero		1
	.zero		1


	//----- nvinfo : EIATTR_EXIT_INSTR_OFFSETS
	.align		4
        /*0048*/ 	.byte	0x04, 0x1c
        /*004a*/ 	.short	(.L_15 - .L_14)


	//   ....[0]....
.L_14:
        /*004c*/ 	.word	0x00000080


	//   ....[1]....
        /*0050*/ 	.word	0x00000130


	//   ....[2]....
        /*0054*/ 	.word	0x00000160


	//   ....[3]....
        /*0058*/ 	.word	0x000001d0


	//   ....[4]....
        /*005c*/ 	.word	0x00000200


	//----- nvinfo : EIATTR_CRS_STACK_SIZE
	.align		4
.L_15:
        /*0060*/ 	.byte	0x04, 0x1e
        /*0062*/ 	.short	(.L_17 - .L_16)
.L_16:
        /*0064*/ 	.word	0x00000000


	//----- nvinfo : EIATTR_CBANK_PARAM_SIZE
	.align		4
.L_17:
        /*0068*/ 	.byte	0x03, 0x19
        /*006a*/ 	.short	0x0010


	//----- nvinfo : EIATTR_PARAM_CBANK
	.align		4
        /*006c*/ 	.byte	0x04, 0x0a
        /*006e*/ 	.short	(.L_19 - .L_18)
	.align		4
.L_18:
        /*0070*/ 	.word	index@(.nv.constant0._Z16bitonicMinorSortPiii)
        /*0074*/ 	.short	0x0380
        /*0076*/ 	.short	0x0010


	//----- nvinfo : EIATTR_SW_WAR
	.align		4
.L_19:
        /*0078*/ 	.byte	0x04, 0x36
        /*007a*/ 	.short	(.L_21 - .L_20)
.L_20:
        /*007c*/ 	.word	0x00000008
.L_21:


//--------------------- .nv.callgraph             --------------------------
	.section	.nv.callgraph,"",@"SHT_CUDA_CALLGRAPH"
	.align	4
	.sectionentsize	8
	.align		4
        /*0000*/ 	.word	0x00000000
	.align		4
        /*0004*/ 	.word	0xffffffff
	.align		4
        /*0008*/ 	.word	0x00000000
	.align		4
        /*000c*/ 	.word	0xfffffffe
	.align		4
        /*0010*/ 	.word	0x00000000
	.align		4
        /*0014*/ 	.word	0xfffffffd
	.align		4
        /*0018*/ 	.word	0x00000000
	.align		4
        /*001c*/ 	.word	0xfffffffc


//--------------------- .text._Z16bitonicMinorSortPiii --------------------------
	.section	.text._Z16bitonicMinorSortPiii,"ax",@progbits
	.align	128
        .global         _Z16bitonicMinorSortPiii
        .type           _Z16bitonicMinorSortPiii,@function
        .size           _Z16bitonicMinorSortPiii,(.L_x_2 - _Z16bitonicMinorSortPiii)
        .other          _Z16bitonicMinorSortPiii,@"STO_CUDA_ENTRY STV_DEFAULT"
_Z16bitonicMinorSortPiii:
.text._Z16bitonicMinorSortPiii:
[----:B------:R-:W-:Y:S01]  /*0000*/  LDC R1, c[0x0][0x37c] ;  /* 0x0000df00ff017b82 */ /* 0x000fe20000000800 */
[----:B------:R-:W0:Y:S01]  /*0010*/  S2R R7, SR_TID.X ;  /* 0x0000000000077919 */ /* 0x000e220000002100 */
[----:B------:R-:W0:Y:S01]  /*0020*/  LDCU UR4, c[0x0][0x360] ;  /* 0x00006c00ff0477ac */ /* 0x000e220008000800 */
[----:B------:R-:W0:Y:S01]  /*0030*/  S2R R0, SR_CTAID.X ;  /* 0x0000000000007919 */ /* 0x000e220000002500 */
[----:B------:R-:W1:Y:S01]  /*0040*/  LDCU UR5, c[0x0][0x388] ;  /* 0x00007100ff0577ac */ /* 0x000e620008000800 */
[----:B0-----:R-:W-:-:S05]  /*0050*/  IMAD R7, R0, UR4, R7 ;  /* 0x0000000400077c24 */ /* 0x001fca000f8e0207 */
[----:B-1----:R-:W-:-:S04]  /*0060*/  LOP3.LUT R9, R7, UR5, RZ, 0x3c, !PT ;  /* 0x0000000507097c12 */ /* 0x002fc8000f8e3cff */
[----:B------:R-:W-:-:S13]  /*0070*/  ISETP.GT.U32.AND P0, PT, R9, R7, PT ;  /* 0x000000070900720c */ /* 0x000fda0003f04070 */
[----:B------:R-:W-:Y:S05]  /*0080*/  @!P0 EXIT ;  /* 0x000000000000894d */ /* 0x000fea0003800000 */
[----:B------:R-:W0:Y:S02]  /*0090*/  LDCU UR4, c[0x0][0x38c] ;  /* 0x00007180ff0477ac */ /* 0x000e240008000800 */
[----:B0-----:R-:W-:Y:S01]  /*00a0*/  LOP3.LUT P0, RZ, R7, UR4, RZ, 0xc0, !PT ;  /* 0x0000000407ff7c12 */ /* 0x001fe2000f80c0ff */
[----:B------:R-:W0:-:S12]  /*00b0*/  LDCU.64 UR4, c[0x0][0x358] ;  /* 0x00006b00ff0477ac */ /* 0x000e180008000a00 */
[----:B------:R-:W-:Y:S05]  /*00c0*/  @P0 BRA `(.L_x_0) ;  /* 0x0000000000280947 */ /* 0x000fea0003800000 */
[----:B------:R-:W1:Y:S02]  /*00d0*/  LDC.64 R4, c[0x0][0x380] ;  /* 0x0000e000ff047b82 */ /* 0x000e640000000a00 */
[----:B-1----:R-:W-:-:S04]  /*00e0*/  IMAD.WIDE.U32 R2, R7, 0x4, R4 ;  /* 0x0000000407027825 */ /* 0x002fc800078e0004 */
[----:B------:R-:W-:Y:S01]  /*00f0*/  IMAD.WIDE.U32 R4, R9, 0x4, R4 ;  /* 0x0000000409047825 */ /* 0x000fe200078e0004 */
[----:B0-----:R-:W2:Y:S04]  /*0100*/  LDG.E R7, desc[UR4][R2.64] ;  /* 0x0000000402077981 */ /* 0x001ea8000c1e1900 */
[----:B------:R-:W2:Y:S02]  /*0110*/  LDG.E R0, desc[UR4][R4.64] ;  /* 0x0000000404007981 */ /* 0x000ea4000c1e1900 */
[----:B--2---:R-:W-:-:S13]  /*0120*/  ISETP.GT.AND P0, PT, R7, R0, PT ;  /* 0x000000000700720c */ /* 0x004fda0003f04270 */
[----:B------:R-:W-:Y:S05]  /*0130*/  @!P0 EXIT ;  /* 0x000000000000894d */ /* 0x000fea0003800000 */
[----:B------:R-:W-:Y:S04]  /*0140*/  STG.E desc[UR4][R2.64], R0 ;  /* 0x0000000002007986 */ /* 0x000fe8000c101904 */
[----:B------:R-:W-:Y:S01]  /*0150*/  STG.E desc[UR4][R4.64], R7 ;  /* 0x0000000704007986 */ /* 0x000fe2000c101904 */
[----:B------:R-:W-:Y:S05]  /*0160*/  EXIT ;  /* 0x000000000000794d */ /* 0x000fea0003800000 */
.L_x_0:
[----:B------:R-:W1:Y:S02]  /*0170*/  LDC.64 R2, c[0x0][0x380] ;  /* 0x0000e000ff027b82 */ /* 0x000e640000000a00 */
[----:B-1----:R-:W-:-:S04]  /*0180*/  IMAD.WIDE.U32 R4, R7, 0x4, R2 ;  /* 0x0000000407047825 */ /* 0x002fc800078e0002 */
[----:B------:R-:W-:Y:S01]  /*0190*/  IMAD.WIDE.U32 R2, R9, 0x4, R2 ;  /* 0x0000000409027825 */ /* 0x000fe200078e0002 */
[----:B0-----:R-:W2:Y:S04]  /*01a0*/  LDG.E R7, desc[UR4][R4.64] ;  /* 0x0000000404077981 */ /* 0x001ea8000c1e1900 */
[----:B------:R-:W2:Y:S02]  /*01b0*/  LDG.E R0, desc[UR4][R2.64] ;  /* 0x0000000402007981 */ /* 0x000ea4000c1e1900 */
[----:B--2---:R-:W-:-:S13]  /*01c0*/  ISETP.GE.AND P0, PT, R7, R0, PT ;  /* 0x000000000700720c */ /* 0x004fda0003f06270 */
[----:B------:R-:W-:Y:S05]  /*01d0*/  @P0 EXIT ;  /* 0x000000000000094d */ /* 0x000fea0003800000 */
[----:B------:R-:W-:Y:S04]  /*01e0*/  STG.E desc[UR4][R4.64], R0 ;  /* 0x0000000004007986 */ /* 0x000fe8000c101904 */
[----:B------:R-:W-:Y:S01]  /*01f0*/  STG.E desc[UR4][R2.64], R7 ;  /* 0x0000000702007986 */ /* 0x000fe2000c101904 */
[----:B------:R-:W-:Y:S05]  /*0200*/  EXIT ;  /* 0x000000000000794d */ /* 0x000fea0003800000 */
.L_x_1:
[----:B------:R-:W-:-:S00]  /*0210*/  BRA `(.L_x_1) ;  /* 0xfffffffc00fc7947 */ /* 0x000fc0000383ffff */
[----:B------:R-:W-:-:S00]  /*0220*/  NOP ;  /* 0x0000000000007918 */ /* 0x000fc00000000000 */
        /* <DEDUP_REMOVED lines=13> */
.L_x_2:


//--------------------- .nv.shared.reserved.0     --------------------------
	.section	.nv.shared.reserved.0,"aw",@nobits
	.weak		__nv_reservedSMEM_offset_0_alias
	.size		__nv_reservedSMEM_offset_0_alias, 0, 64
	.other		__nv_reservedSMEM_offset_0_alias,@"STO_CUDA_RESERVED_SHARED STV_DEFAULT"
__nv_reservedSMEM_offset_0_alias:
	.zero		0
	.zero		64


//--------------------- .nv.constant0._Z16bitonicMinorSortPiii --------------------------
	.section	.nv.constant0._Z16bitonicMinorSortPiii,"a",@progbits
	.sectionflags	@""
	.align	4
.nv.constant0._Z16bitonicMinorSortPiii:
	.zero		912


//--------------------- SYMBOLS --------------------------

	.type		.nv.reservedSmem.offset0,@object
	.size		.nv.reservedSmem.offset0,0x4
